	.headerflags	@"EF_CUDA_TEXMODE_UNIFIED EF_CUDA_64BIT_ADDRESS EF_CUDA_ACCELERATORS EF_CUDA_SM90 EF_CUDA_VIRTUAL_SM(EF_CUDA_SM90)"
	.elftype	@"ET_EXEC"


//--------------------- .nv.info                  --------------------------
	.section	.nv.info,"",@"SHT_CUDA_INFO"
	.align	4


	//----- nvinfo : EIATTR_REGCOUNT
	.align		4
        /*0000*/ 	.byte	0x04, 0x2f
        /*0002*/ 	.short	(.L_3 - .L_2)
	.align		4
.L_2:
        /*0004*/ 	.word	index@(triton_poi_fused__native_batch_norm_legit_no_training_add_relu_17)
        /*0008*/ 	.word	0x0000001e


	//----- nvinfo : EIATTR_MIN_STACK_SIZE
	.align		4
.L_3:
        /*000c*/ 	.byte	0x04, 0x12
        /*000e*/ 	.short	(.L_5 - .L_4)
	.align		4
.L_4:
        /*0010*/ 	.word	index@(triton_poi_fused__native_batch_norm_legit_no_training_add_relu_17)
        /*0014*/ 	.word	0x00000000


	//----- nvinfo : EIATTR_FRAME_SIZE
	.align		4
.L_5:
        /*0018*/ 	.byte	0x04, 0x11
        /*001a*/ 	.short	(.L_7 - .L_6)
	.align		4
.L_6:
        /*001c*/ 	.word	index@(triton_poi_fused__native_batch_norm_legit_no_training_add_relu_17)
        /*0020*/ 	.word	0x00000000


	//----- nvinfo : EIATTR_MIN_STACK_SIZE
	.align		4
.L_7:
        /*0024*/ 	.byte	0x04, 0x12
        /*0026*/ 	.short	(.L_9 - .L_8)
	.align		4
.L_8:
        /*0028*/ 	.word	index@(triton_poi_fused__native_batch_norm_legit_no_training_add_relu_17)
        /*002c*/ 	.word	0x00000000
.L_9:


//--------------------- .nv.info.triton_poi_fused__native_batch_norm_legit_no_training_add_relu_17 --------------------------
	.section	.nv.info.triton_poi_fused__native_batch_norm_legit_no_training_add_relu_17,"",@"SHT_CUDA_INFO"
	.sectionflags	@""
	.align	4


	//----- nvinfo : EIATTR_CUDA_API_VERSION
	.align		4
        /*0000*/ 	.byte	0x04, 0x37
        /*0002*/ 	.short	(.L_11 - .L_10)
.L_10:
        /*0004*/ 	.word	0x0000007c


	//----- nvinfo : EIATTR_KPARAM_INFO
	.align		4
.L_11:
        /*0008*/ 	.byte	0x04, 0x17
        /*000a*/ 	.short	(.L_13 - .L_12)
.L_12:
        /*000c*/ 	.word	0x00000000
        /*0010*/ 	.short	0x0008
        /*0012*/ 	.short	0x0040
        /*0014*/ 	.byte	0x00, 0xf0, 0x11, 0x00


	//----- nvinfo : EIATTR_KPARAM_INFO
	.align		4
.L_13:
        /*0018*/ 	.byte	0x04, 0x17
        /*001a*/ 	.short	(.L_15 - .L_14)
.L_14:
        /*001c*/ 	.word	0x00000000
        /*0020*/ 	.short	0x0007
        /*0022*/ 	.short	0x0038
        /*0024*/ 	.byte	0x00, 0xf4, 0x21, 0x00


	//----- nvinfo : EIATTR_KPARAM_INFO
	.align		4
.L_15:
        /*0028*/ 	.byte	0x04, 0x17
        /*002a*/ 	.short	(.L_17 - .L_16)
.L_16:
        /*002c*/ 	.word	0x00000000
        /*0030*/ 	.short	0x0006
        /*0032*/ 	.short	0x0030
        /*0034*/ 	.byte	0x00, 0xf4, 0x21, 0x00


	//----- nvinfo : EIATTR_KPARAM_INFO
	.align		4
.L_17:
        /*0038*/ 	.byte	0x04, 0x17
        /*003a*/ 	.short	(.L_19 - .L_18)
.L_18:
        /*003c*/ 	.word	0x00000000
        /*0040*/ 	.short	0x0005
        /*0042*/ 	.short	0x0028
        /*0044*/ 	.byte	0x00, 0xf4, 0x21, 0x00


	//----- nvinfo : EIATTR_KPARAM_INFO
	.align		4
.L_19:
        /*0048*/ 	.byte	0x04, 0x17
        /*004a*/ 	.short	(.L_21 - .L_20)
.L_20:
        /*004c*/ 	.word	0x00000000
        /*0050*/ 	.short	0x0004
        /*0052*/ 	.short	0x0020
        /*0054*/ 	.byte	0x00, 0xf4, 0x21, 0x00


	//----- nvinfo : EIATTR_KPARAM_INFO
	.align		4
.L_21:
        /*0058*/ 	.byte	0x04, 0x17
        /*005a*/ 	.short	(.L_23 - .L_22)
.L_22:
        /*005c*/ 	.word	0x00000000
        /*0060*/ 	.short	0x0003
        /*0062*/ 	.short	0x0018
        /*0064*/ 	.byte	0x00, 0xf4, 0x21, 0x00


	//----- nvinfo : EIATTR_KPARAM_INFO
	.align		4
.L_23:
        /*0068*/ 	.byte	0x04, 0x17
        /*006a*/ 	.short	(.L_25 - .L_24)
.L_24:
        /*006c*/ 	.word	0x00000000
        /*0070*/ 	.short	0x0002
        /*0072*/ 	.short	0x0010
        /*0074*/ 	.byte	0x00, 0xf4, 0x21, 0x00


	//----- nvinfo : EIATTR_KPARAM_INFO
	.align		4
.L_25:
        /*0078*/ 	.byte	0x04, 0x17
        /*007a*/ 	.short	(.L_27 - .L_26)
.L_26:
        /*007c*/ 	.word	0x00000000
        /*0080*/ 	.short	0x0001
        /*0082*/ 	.short	0x0008
        /*0084*/ 	.byte	0x00, 0xf4, 0x21, 0x00


	//----- nvinfo : EIATTR_KPARAM_INFO
	.align		4
.L_27:
        /*0088*/ 	.byte	0x04, 0x17
        /*008a*/ 	.short	(.L_29 - .L_28)
.L_28:
        /*008c*/ 	.word	0x00000000
        /*0090*/ 	.short	0x0000
        /*0092*/ 	.short	0x0000
        /*0094*/ 	.byte	0x00, 0xf4, 0x21, 0x00


	//----- nvinfo : EIATTR_SPARSE_MMA_MASK
	.align		4
.L_29:
        /*0098*/ 	.byte	0x03, 0x50
        /*009a*/ 	.short	0x0000


	//----- nvinfo : EIATTR_MAXREG_COUNT
	.align		4
        /*009c*/ 	.byte	0x03, 0x1b
        /*009e*/ 	.short	0x00ff


	//----- nvinfo : EIATTR_EXIT_INSTR_OFFSETS
	.align		4
        /*00a0*/ 	.byte	0x04, 0x1c
        /*00a2*/ 	.short	(.L_31 - .L_30)


	//   ....[0]....
.L_30:
        /*00a4*/ 	.word	0x000004f0


	//   ....[1]....
        /*00a8*/ 	.word	0x00000510


	//----- nvinfo : EIATTR_REQNTID
	.align		4
.L_31:
        /*00ac*/ 	.byte	0x04, 0x10
        /*00ae*/ 	.short	(.L_33 - .L_32)
.L_32:
        /*00b0*/ 	.word	0x00000080
        /*00b4*/ 	.word	0x00000001
        /*00b8*/ 	.word	0x00000001


	//----- nvinfo : EIATTR_CBANK_PARAM_SIZE
	.align		4
.L_33:
        /*00bc*/ 	.byte	0x03, 0x19
        /*00be*/ 	.short	0x0044


	//----- nvinfo : EIATTR_PARAM_CBANK
	.align		4
        /*00c0*/ 	.byte	0x04, 0x0a
        /*00c2*/ 	.short	(.L_35 - .L_34)
	.align		4
.L_34:
        /*00c4*/ 	.word	index@(.nv.constant0.triton_poi_fused__native_batch_norm_legit_no_training_add_relu_17)
        /*00c8*/ 	.short	0x0210
        /*00ca*/ 	.short	0x0044


	//----- nvinfo : EIATTR_SW_WAR
	.align		4
.L_35:
        /*00cc*/ 	.byte	0x04, 0x36
        /*00ce*/ 	.short	(.L_37 - .L_36)
.L_36:
        /*00d0*/ 	.word	0x00000008
.L_37:


//--------------------- .nv.callgraph             --------------------------
	.section	.nv.callgraph,"",@"SHT_CUDA_CALLGRAPH"
	.align	4
	.sectionentsize	8
	.align		4
        /*0000*/ 	.word	0x00000000
	.align		4
        /*0004*/ 	.word	0xffffffff
	.align		4
        /*0008*/ 	.word	0x00000000
	.align		4
        /*000c*/ 	.word	0xfffffffe
	.align		4
        /*0010*/ 	.word	0x00000000
	.align		4
        /*0014*/ 	.word	0xfffffffd
	.align		4
        /*0018*/ 	.word	0x00000000
	.align		4
        /*001c*/ 	.word	0xfffffffc


//--------------------- .nv.constant4             --------------------------
	.section	.nv.constant4,"a",@progbits
	.align	8
	.align		8
.nv.constant4:
        /*0000*/ 	.dword	_$_str
	.align		8
        /*0008*/ 	.dword	_$_str_$_2


//--------------------- .text.triton_poi_fused__native_batch_norm_legit_no_training_add_relu_17 --------------------------
	.section	.text.triton_poi_fused__native_batch_norm_legit_no_training_add_relu_17,"ax",@progbits
	.align	128
        .global         triton_poi_fused__native_batch_norm_legit_no_training_add_relu_17
        .type           triton_poi_fused__native_batch_norm_legit_no_training_add_relu_17,@function
        .size           triton_poi_fused__native_batch_norm_legit_no_training_add_relu_17,(.L_x_1 - triton_poi_fused__native_batch_norm_legit_no_training_add_relu_17)
        .other          triton_poi_fused__native_batch_norm_legit_no_training_add_relu_17,@"STO_CUDA_ENTRY STV_DEFAULT"
triton_poi_fused__native_batch_norm_legit_no_training_add_relu_17:
.text.triton_poi_fused__native_batch_norm_legit_no_training_add_relu_17:
[----:B------:R-:W0:Y:S01]  /*0000*/  LDC R1, c[0x0][0x28] ;  /* 0x00000a00ff017b82 */ /* 0x000e220000000800 */
[----:B------:R-:W1:Y:S07]  /*0010*/  S2R R0, SR_TID.X ;  /* 0x0000000000007919 */ /* 0x000e6e0000002100 */
[----:B------:R-:W2:Y:S01]  /*0020*/  LDC.64 R2, c[0x0][0x230] ;  /* 0x00008c00ff027b82 */ /* 0x000ea20000000a00 */
[----:B------:R-:W-:Y:S01]  /*0030*/  CS2R R10, SRZ ;  /* 0x00000000000a7805 */ /* 0x000fe2000001ff00 */
[----:B------:R-:W-:Y:S01]  /*0040*/  ULDC.64 UR4, c[0x0][0x208] ;  /* 0x0000820000047ab9 */ /* 0x000fe20000000a00 */
[----:B------:R-:W3:Y:S05]  /*0050*/  S2R R7, SR_CTAID.X ;  /* 0x0000000000077919 */ /* 0x000eea0000002500 */
[----:B------:R-:W4:Y:S08]  /*0060*/  LDC.64 R22, c[0x0][0x218] ;  /* 0x00008600ff167b82 */ /* 0x000f300000000a00 */
[----:B------:R-:W5:Y:S08]  /*0070*/  LDC.64 R24, c[0x0][0x220] ;  /* 0x00008800ff187b82 */ /* 0x000f700000000a00 */
[----:B------:R-:W5:Y:S01]  /*0080*/  LDC.64 R20, c[0x0][0x228] ;  /* 0x00008a00ff147b82 */ /* 0x000f620000000a00 */
[----:B-1----:R-:W-:-:S07]  /*0090*/  SHF.L.U32 R0, R0, 0x1, RZ ;  /* 0x0000000100007819 */ /* 0x002fce00000006ff */
[----:B------:R-:W1:Y:S01]  /*00a0*/  LDC.64 R18, c[0x0][0x238] ;  /* 0x00008e00ff127b82 */ /* 0x000e620000000a00 */
[----:B---3--:R-:W-:Y:S02]  /*00b0*/  SHF.R.S32.HI R5, RZ, 0x17, R7 ;  /* 0x00000017ff057819 */ /* 0x008fe40000011407 */
[----:B------:R-:W-:Y:S02]  /*00c0*/  LOP3.LUT R0, R0, 0xfe, RZ, 0xc0, !PT ;  /* 0x000000fe00007812 */ /* 0x000fe400078ec0ff */
[----:B------:R-:W-:-:S03]  /*00d0*/  SGXT R5, R5, 0x1 ;  /* 0x000000010505781a */ /* 0x000fc60000000200 */
[----:B------:R-:W3:Y:S01]  /*00e0*/  LDC.64 R16, c[0x0][0x240] ;  /* 0x00009000ff107b82 */ /* 0x000ee20000000a00 */
[----:B------:R-:W-:-:S04]  /*00f0*/  LEA R0, R7, R0, 0x8 ;  /* 0x0000000007007211 */ /* 0x000fc800078e40ff */
[----:B------:R-:W-:Y:S02]  /*0100*/  LEA.HI R5, R5, R0, RZ, 0x8 ;  /* 0x0000000005057211 */ /* 0x000fe400078f40ff */
[----:B------:R-:W-:Y:S02]  /*0110*/  ISETP.GE.AND P0, PT, R0, 0x400, PT ;  /* 0x000004000000780c */ /* 0x000fe40003f06270 */
[----:B------:R-:W-:-:S04]  /*0120*/  LOP3.LUT R5, R5, 0xffffff00, RZ, 0xc0, !PT ;  /* 0xffffff0005057812 */ /* 0x000fc800078ec0ff */
[----:B------:R-:W-:Y:S02]  /*0130*/  IADD3 R14, R0, -R5, RZ ;  /* 0x80000005000e7210 */ /* 0x000fe40007ffe0ff */
[----:B------:R-:W1:Y:S03]  /*0140*/  LDC.64 R4, c[0x0][0x210] ;  /* 0x00008400ff047b82 */ /* 0x000e660000000a00 */
[----:B--2---:R-:W-:-:S05]  /*0150*/  IMAD.WIDE R2, R14, 0x4, R2 ;  /* 0x000000040e027825 */ /* 0x004fca00078e0202 */
[----:B------:R1:W2:Y:S01]  /*0160*/  @!P0 LDG.E.EL.64 R10, desc[UR4][R2.64] ;  /* 0x00000004020a8981 */ /* 0x0002a2000c2e1b00 */
[----:B------:R-:W-:Y:S02]  /*0170*/  CS2R R8, SRZ ;  /* 0x0000000000087805 */ /* 0x000fe4000001ff00 */
[----:B------:R-:W-:Y:S01]  /*0180*/  CS2R R6, SRZ ;  /* 0x0000000000067805 */ /* 0x000fe2000001ff00 */
[----:B----4-:R-:W-:-:S04]  /*0190*/  IMAD.WIDE R22, R0, 0x4, R22 ;  /* 0x0000000400167825 */ /* 0x010fc800078e0216 */
[----:B-----5:R-:W-:Y:S01]  /*01a0*/  IMAD.WIDE R24, R0, 0x4, R24 ;  /* 0x0000000400187825 */ /* 0x020fe200078e0218 */
[----:B------:R-:W-:Y:S01]  /*01b0*/  CS2R R12, SRZ ;  /* 0x00000000000c7805 */ /* 0x000fe2000001ff00 */
[----:B------:R-:W4:Y:S04]  /*01c0*/  @!P0 LDG.E.64 R8, desc[UR4][R22.64] ;  /* 0x0000000416088981 */ /* 0x000f28000c1e1b00 */
[----:B------:R-:W4:Y:S01]  /*01d0*/  @!P0 LDG.E.64 R6, desc[UR4][R24.64] ;  /* 0x0000000418068981 */ /* 0x000f22000c1e1b00 */
[----:B0-----:R-:W-:-:S04]  /*01e0*/  IMAD.WIDE R20, R14, 0x4, R20 ;  /* 0x000000040e147825 */ /* 0x001fc800078e0214 */
[----:B-1----:R-:W-:Y:S01]  /*01f0*/  IMAD.WIDE R2, R0, 0x4, R4 ;  /* 0x0000000400027825 */ /* 0x002fe200078e0204 */
[----:B------:R-:W-:-:S04]  /*0200*/  CS2R R4, SRZ ;  /* 0x0000000000047805 */ /* 0x000fc8000001ff00 */
[----:B------:R-:W5:Y:S01]  /*0210*/  @!P0 LDG.E.64 R12, desc[UR4][R2.64] ;  /* 0x00000004020c8981 */ /* 0x000f62000c1e1b00 */
[----:B------:R-:W-:-:S03]  /*0220*/  IMAD.WIDE R18, R14, 0x4, R18 ;  /* 0x000000040e127825 */ /* 0x000fc600078e0212 */
[----:B------:R-:W5:Y:S01]  /*0230*/  @!P0 LDG.E.EL.64 R4, desc[UR4][R20.64] ;  /* 0x0000000414048981 */ /* 0x000f62000c2e1b00 */
[----:B---3--:R-:W-:Y:S01]  /*0240*/  IMAD.WIDE R26, R14, 0x4, R16 ;  /* 0x000000040e1a7825 */ /* 0x008fe200078e0210 */
[----:B------:R-:W-:Y:S02]  /*0250*/  CS2R R16, SRZ ;  /* 0x0000000000107805 */ /* 0x000fe4000001ff00 */
[----:B------:R-:W-:-:S04]  /*0260*/  CS2R R14, SRZ ;  /* 0x00000000000e7805 */ /* 0x000fc8000001ff00 */
[----:B------:R0:W3:Y:S04]  /*0270*/  @!P0 LDG.E.EL.64 R16, desc[UR4][R18.64] ;  /* 0x0000000412108981 */ /* 0x0000e8000c2e1b00 */
[----:B------:R-:W3:Y:S01]  /*0280*/  @!P0 LDG.E.EL.64 R14, desc[UR4][R26.64] ;  /* 0x000000041a0e8981 */ /* 0x000ee2000c2e1b00 */
[----:B0-----:R-:W-:Y:S01]  /*0290*/  HFMA2.MMA R18, -RZ, RZ, 1.625, 0 ;  /* 0x3e800000ff127435 */ /* 0x001fe200000001ff */
[----:B--2---:R-:W-:Y:S01]  /*02a0*/  FADD R10, R10, 9.9999997473787516356e-06 ;  /* 0x3727c5ac0a0a7421 */ /* 0x004fe20000000000 */
[----:B------:R-:W-:-:S03]  /*02b0*/  FADD R11, R11, 9.9999997473787516356e-06 ;  /* 0x3727c5ac0b0b7421 */ /* 0x000fc60000000000 */
[----:B------:R-:W0:Y:S08]  /*02c0*/  MUFU.SQRT R22, R10 ;  /* 0x0000000a00167308 */ /* 0x000e300000002000 */
[----:B------:R1:W2:Y:S01]  /*02d0*/  MUFU.SQRT R23, R11 ;  /* 0x0000000b00177308 */ /* 0x0002a20000002000 */
[C---:B0-----:R-:W-:Y:S02]  /*02e0*/  FSETP.GT.AND P1, PT, R22.reuse, 8.50705917302346158658e+37, PT ;  /* 0x7e8000001600780b */ /* 0x041fe40003f24000 */
[----:B------:R-:W-:Y:S01]  /*02f0*/  FSETP.GEU.AND P3, PT, R22, 1.175494350822287508e-38, PT ;  /* 0x008000001600780b */ /* 0x000fe20003f6e000 */
[----:B----4-:R-:W-:Y:S01]  /*0300*/  FADD R19, R6, R8 ;  /* 0x0000000806137221 */ /* 0x010fe20000000000 */
[----:B-1----:R-:W0:Y:S01]  /*0310*/  LDC.64 R10, c[0x0][0x248] ;  /* 0x00009200ff0a7b82 */ /* 0x002e220000000a00 */
[----:B--2---:R-:W-:-:S02]  /*0320*/  FSETP.GT.AND P2, PT, R23, 8.50705917302346158658e+37, PT ;  /* 0x7e8000001700780b */ /* 0x004fc40003f44000 */
[----:B------:R-:W-:-:S06]  /*0330*/  FSETP.GEU.AND P4, PT, R23, 1.175494350822287508e-38, PT ;  /* 0x008000001700780b */ /* 0x000fcc0003f8e000 */
[----:B------:R-:W-:-:S04]  /*0340*/  @P1 FMUL R22, R22, 0.25 ;  /* 0x3e80000016161820 */ /* 0x000fc80000400000 */
[----:B------:R-:W-:Y:S01]  /*0350*/  @!P3 FMUL R22, R22, 16777216 ;  /* 0x4b8000001616b820 */ /* 0x000fe20000400000 */
[----:B------:R-:W-:-:S04]  /*0360*/  @P2 FMUL R23, R23, 0.25 ;  /* 0x3e80000017172820 */ /* 0x000fc80000400000 */
[----:B------:R-:W-:Y:S01]  /*0370*/  @!P4 FMUL R23, R23, 16777216 ;  /* 0x4b8000001717c820 */ /* 0x000fe20000400000 */
[----:B------:R-:W1:Y:S01]  /*0380*/  MUFU.RCP R22, R22 ;  /* 0x0000001600167308 */ /* 0x000e620000001000 */
[----:B------:R-:W-:-:S07]  /*0390*/  FSEL R21, R18, 1, P1 ;  /* 0x3f80000012157808 */ /* 0x000fce0000800000 */
[----:B------:R-:W2:Y:S01]  /*03a0*/  MUFU.RCP R23, R23 ;  /* 0x0000001700177308 */ /* 0x000ea20000001000 */
[----:B------:R-:W-:Y:S01]  /*03b0*/  FSEL R18, R18, 1, P2 ;  /* 0x3f80000012127808 */ /* 0x000fe20001000000 */
[----:B------:R-:W-:Y:S01]  /*03c0*/  FADD R6, R7, R9 ;  /* 0x0000000907067221 */ /* 0x000fe20000000000 */
[----:B------:R-:W-:Y:S01]  /*03d0*/  @!P3 FMUL R21, R21, 16777216 ;  /* 0x4b8000001515b820 */ /* 0x000fe20000400000 */
[----:B-----5:R-:W-:Y:S02]  /*03e0*/  FADD R12, R19, R12 ;  /* 0x0000000c130c7221 */ /* 0x020fe40000000000 */
[----:B------:R-:W-:Y:S01]  /*03f0*/  @!P4 FMUL R18, R18, 16777216 ;  /* 0x4b8000001212c820 */ /* 0x000fe20000400000 */
[----:B------:R-:W-:Y:S01]  /*0400*/  FADD R13, R6, R13 ;  /* 0x0000000d060d7221 */ /* 0x000fe20000000000 */
[----:B-1----:R-:W-:Y:S01]  /*0410*/  FMUL R21, R22, R21 ;  /* 0x0000001516157220 */ /* 0x002fe20000400000 */
[----:B------:R-:W-:Y:S02]  /*0420*/  FADD R4, R12, -R4 ;  /* 0x800000040c047221 */ /* 0x000fe40000000000 */
[----:B------:R-:W-:Y:S01]  /*0430*/  FADD R5, R13, -R5 ;  /* 0x800000050d057221 */ /* 0x000fe20000000000 */
[----:B--2---:R-:W-:Y:S01]  /*0440*/  FMUL R18, R23, R18 ;  /* 0x0000001217127220 */ /* 0x004fe20000400000 */
[----:B------:R-:W-:-:S03]  /*0450*/  FMUL R21, R4, R21 ;  /* 0x0000001504157220 */ /* 0x000fc60000400000 */
[----:B------:R-:W-:Y:S01]  /*0460*/  FMUL R18, R5, R18 ;  /* 0x0000001205127220 */ /* 0x000fe20000400000 */
[----:B---3--:R-:W-:-:S03]  /*0470*/  FFMA R14, R21, R16, R14 ;  /* 0x00000010150e7223 */ /* 0x008fc6000000000e */
[----:B------:R-:W-:Y:S01]  /*0480*/  FFMA R15, R18, R17, R15 ;  /* 0x00000011120f7223 */ /* 0x000fe2000000000f */
[----:B------:R0:W-:Y:S01]  /*0490*/  @!P0 STG.E.64 desc[UR4][R2.64], R12 ;  /* 0x0000000c02008986 */ /* 0x0001e2000c101b04 */
[----:B------:R-:W-:-:S03]  /*04a0*/  FSETP.GEU.AND P1, PT, R14, RZ, PT ;  /* 0x000000ff0e00720b */ /* 0x000fc60003f2e000 */
[C---:B------:R-:W-:Y:S01]  /*04b0*/  FSETP.GEU.AND P2, PT, R15.reuse, RZ, PT ;  /* 0x000000ff0f00720b */ /* 0x040fe20003f4e000 */
[----:B0-----:R-:W-:Y:S01]  /*04c0*/  IMAD.WIDE R10, R0, 0x4, R10 ;  /* 0x00000004000a7825 */ /* 0x001fe200078e020a */
[----:B------:R-:W-:Y:S02]  /*04d0*/  FSEL R14, R14, RZ, P1 ;  /* 0x000000ff0e0e7208 */ /* 0x000fe40000800000 */
[----:B------:R-:W-:Y:S01]  /*04e0*/  FSEL R15, R15, RZ, P2 ;  /* 0x000000ff0f0f7208 */ /* 0x000fe20001000000 */
[----:B------:R-:W-:Y:S08]  /*04f0*/  @P0 EXIT ;  /* 0x000000000000094d */ /* 0x000ff00003800000 */
[----:B------:R-:W-:Y:S01]  /*0500*/  STG.E.64 desc[UR4][R10.64], R14 ;  /* 0x0000000e0a007986 */ /* 0x000fe2000c101b04 */
[----:B------:R-:W-:Y:S05]  /*0510*/  EXIT ;  /* 0x000000000000794d */ /* 0x000fea0003800000 */
.L_x_0:
[----:B------:R-:W-:-:S00]  /*0520*/  BRA `(.L_x_0) ;  /* 0xfffffffc00fc7947 */ /* 0x000fc0000383ffff */
[----:B------:R-:W-:-:S00]  /*0530*/  NOP ;  /* 0x0000000000007918 */ /* 0x000fc00000000000 */
        /* <DEDUP_REMOVED lines=12> */
.L_x_1:


//--------------------- .nv.global.init           --------------------------
	.section	.nv.global.init,"aw",@progbits
.nv.global.init:
	.type		_$_str,@object
	.size		_$_str,(_$_str_$_2 - _$_str)
_$_str:
        /*0000*/ 	.byte	0x5f, 0x5f, 0x43, 0x55, 0x44, 0x41, 0x5f, 0x46, 0x54, 0x5a, 0x00
	.type		_$_str_$_2,@object
	.size		_$_str_$_2,(.L_1 - _$_str_$_2)
_$_str_$_2:
        /*000b*/ 	.byte	0x5f, 0x5f, 0x43, 0x55, 0x44, 0x41, 0x5f, 0x50, 0x52, 0x45, 0x43, 0x5f, 0x53, 0x51, 0x52, 0x54
        /*001b*/ 	.byte	0x00
.L_1:


//--------------------- .nv.constant0.triton_poi_fused__native_batch_norm_legit_no_training_add_relu_17 --------------------------
	.section	.nv.constant0.triton_poi_fused__native_batch_norm_legit_no_training_add_relu_17,"a",@progbits
	.sectionflags	@""
	.align	4
.nv.constant0.triton_poi_fused__native_batch_norm_legit_no_training_add_relu_17:
	.zero		596
